//
// Generated by NVIDIA NVVM Compiler
//
// Compiler Build ID: CL-36424714
// Cuda compilation tools, release 13.0, V13.0.88
// Based on NVVM 20.0.0
//

.version 9.0
.target sm_100
.address_size 64

	// .globl	_Z6gpufuniiPfPi

.visible .entry _Z6gpufuniiPfPi(
	.param .u32 _Z6gpufuniiPfPi_param_0,
	.param .u32 _Z6gpufuniiPfPi_param_1,
	.param .u64 .ptr .align 1 _Z6gpufuniiPfPi_param_2,
	.param .u64 .ptr .align 1 _Z6gpufuniiPfPi_param_3
)
{
	.reg .pred 	%p<2>;
	.reg .b32 	%r<12>;
	.reg .b32 	%f<5>;
	.reg .b64 	%rd<13>;

	ld.param.u32 	%r3, [_Z6gpufuniiPfPi_param_0];
	ld.param.u32 	%r2, [_Z6gpufuniiPfPi_param_1];
	ld.param.u64 	%rd3, [_Z6gpufuniiPfPi_param_2];
	ld.param.u64 	%rd2, [_Z6gpufuniiPfPi_param_3];
	cvta.to.global.u64 	%rd4, %rd3;
	mov.u32 	%r4, %ctaid.x;
	mov.u32 	%r5, %ntid.x;
	mov.u32 	%r6, %tid.x;
	mad.lo.s32 	%r1, %r4, %r5, %r6;
	add.s32 	%r7, %r3, -1;
	and.b32  	%r8, %r7, %r1;
	add.s32 	%r9, %r2, %r1;
	sub.s32 	%r10, %r9, %r8;
	mul.wide.s32 	%rd5, %r10, 4;
	add.s64 	%rd6, %rd4, %rd5;
	ld.global.f32 	%f2, [%rd6];
	mad.lo.s32 	%r11, %r2, %r3, %r8;
	mul.wide.s32 	%rd7, %r11, 4;
	add.s64 	%rd8, %rd4, %rd7;
	ld.global.f32 	%f3, [%rd8];
	add.f32 	%f1, %f2, %f3;
	mul.wide.s32 	%rd9, %r1, 4;
	add.s64 	%rd1, %rd4, %rd9;
	ld.global.f32 	%f4, [%rd1];
	setp.leu.f32 	%p1, %f4, %f1;
	@%p1 bra 	$L__BB0_2;
	cvta.to.global.u64 	%rd10, %rd2;
	st.global.f32 	[%rd1], %f1;
	add.s64 	%rd12, %rd10, %rd9;
	st.global.u32 	[%rd12], %r2;
$L__BB0_2:
	ret;

}


// ===== COMPILED SASS (sm_100) =====

	.target	sm_100

	.elftype	@"ET_EXEC"


//--------------------- .note.nv.tkinfo           --------------------------
	.section	.note.nv.tkinfo,"",@"SHT_NOTE"
	.sectionflags	@"SHF_NOTE_NV_TKINFO"
	.tkinfo
        /*0018*/ 	.word	0x00000002
        /*0030*/ 	.string	""
        /*0030*/ 	.string	"ptxas"
        /*0030*/ 	.string	"Cuda compilation tools, release 13.0, V13.0.88"
        /*0030*/ 	.string	"Build cuda_13.0.r13.0/compiler.36424714_0"
        /*0030*/ 	.string	"-arch sm_100 -m 64 "



//--------------------- .note.nv.cuinfo           --------------------------
	.section	.note.nv.cuinfo,"",@"SHT_NOTE"
	.sectionflags	@"SHF_NOTE_NV_CUINFO"
        /*0018*/ 	.short	0x0002
        /*001a*/ 	.short	0x0064
        /*001c*/ 	.short	0x0082
	.zero		2


//--------------------- .nv.info                  --------------------------
	.section	.nv.info,"",@"SHT_CUDA_INFO"
	.align	4


	//----- nvinfo : EIATTR_REGCOUNT
	.align		4
        /*0000*/ 	.byte	0x04, 0x2f
        /*0002*/ 	.short	(.L_1 - .L_0)
	.align		4
.L_0:
        /*0004*/ 	.word	index@(_Z6gpufuniiPfPi)
        /*0008*/ 	.word	0x00000010


	//----- nvinfo : EIATTR_FRAME_SIZE
	.align		4
.L_1:
        /*000c*/ 	.byte	0x04, 0x11
        /*000e*/ 	.short	(.L_3 - .L_2)
	.align		4
.L_2:
        /*0010*/ 	.word	index@(_Z6gpufuniiPfPi)
        /*0014*/ 	.word	0x00000000


	//----- nvinfo : EIATTR_MIN_STACK_SIZE
	.align		4
.L_3:
        /*0018*/ 	.byte	0x04, 0x12
        /*001a*/ 	.short	(.L_5 - .L_4)
	.align		4
.L_4:
        /*001c*/ 	.word	index@(_Z6gpufuniiPfPi)
        /*0020*/ 	.word	0x00000000
.L_5:


//--------------------- .nv.compat                --------------------------
	.section	.nv.compat,"",@"SHT_CUDA_COMPAT_INFO"
	.align	4
        /*0000*/ 	.byte	0x02, 0x09, 0x00, 0x00, 0x02, 0x02, 0x01, 0x00, 0x02, 0x05, 0x05, 0x00, 0x03, 0x07, 0x01, 0x01
        /*0010*/ 	.byte	0x02, 0x03, 0x00, 0x00, 0x02, 0x06, 0x01, 0x00, 0x04, 0x0b, 0x08, 0x00, 0x09, 0x00, 0x00, 0x00
        /*0020*/ 	.byte	0x00, 0x00, 0x00, 0x00


//--------------------- .nv.info._Z6gpufuniiPfPi  --------------------------
	.section	.nv.info._Z6gpufuniiPfPi,"",@"SHT_CUDA_INFO"
	.sectionflags	@""
	.align	4


	//----- nvinfo : EIATTR_CUDA_API_VERSION
	.align		4
        /*0000*/ 	.byte	0x04, 0x37
        /*0002*/ 	.short	(.L_7 - .L_6)
.L_6:
        /*0004*/ 	.word	0x00000082


	//----- nvinfo : EIATTR_KPARAM_INFO
	.align		4
.L_7:
        /*0008*/ 	.byte	0x04, 0x17
        /*000a*/ 	.short	(.L_9 - .L_8)
.L_8:
        /*000c*/ 	.word	0x00000000
        /*0010*/ 	.short	0x0003
        /*0012*/ 	.short	0x0010
        /*0014*/ 	.byte	0x00, 0xf5, 0x21, 0x00


	//----- nvinfo : EIATTR_KPARAM_INFO
	.align		4
.L_9:
        /*0018*/ 	.byte	0x04, 0x17
        /*001a*/ 	.short	(.L_11 - .L_10)
.L_10:
        /*001c*/ 	.word	0x00000000
        /*0020*/ 	.short	0x0002
        /*0022*/ 	.short	0x0008
        /*0024*/ 	.byte	0x00, 0xf5, 0x21, 0x00


	//----- nvinfo : EIATTR_KPARAM_INFO
	.align		4
.L_11:
        /*0028*/ 	.byte	0x04, 0x17
        /*002a*/ 	.short	(.L_13 - .L_12)
.L_12:
        /*002c*/ 	.word	0x00000000
        /*0030*/ 	.short	0x0001
        /*0032*/ 	.short	0x0004
        /*0034*/ 	.byte	0x00, 0xf0, 0x11, 0x00


	//----- nvinfo : EIATTR_KPARAM_INFO
	.align		4
.L_13:
        /*0038*/ 	.byte	0x04, 0x17
        /*003a*/ 	.short	(.L_15 - .L_14)
.L_14:
        /*003c*/ 	.word	0x00000000
        /*0040*/ 	.short	0x0000
        /*0042*/ 	.short	0x0000
        /*0044*/ 	.byte	0x00, 0xf0, 0x11, 0x00


	//----- nvinfo : EIATTR_SPARSE_MMA_MASK
	.align		4
.L_15:
        /*0048*/ 	.byte	0x03, 0x50
        /*004a*/ 	.short	0x0000


	//----- nvinfo : EIATTR_MAXREG_COUNT
	.align		4
        /*004c*/ 	.byte	0x03, 0x1b
        /*004e*/ 	.short	0x00ff


	//----- nvinfo : EIATTR_MERCURY_ISA_VERSION
	.align		4
        /*0050*/ 	.byte	0x03, 0x5f
        /*0052*/ 	.short	0x0101


	//----- nvinfo : EIATTR_VRC_CTA_INIT_COUNT
	.align		4
        /*0054*/ 	.byte	0x02, 0x4a
	.zero		1
	.zero		1


	//----- nvinfo : EIATTR_EXIT_INSTR_OFFSETS
	.align		4
        /*0058*/ 	.byte	0x04, 0x1c
        /*005a*/ 	.short	(.L_17 - .L_16)


	//   ....[0]....
.L_16:
        /*005c*/ 	.word	0x00000140


	//   ....[1]....
        /*0060*/ 	.word	0x00000190


	//----- nvinfo : EIATTR_CBANK_PARAM_SIZE
	.align		4
.L_17:
        /*0064*/ 	.byte	0x03, 0x19
        /*0066*/ 	.short	0x0018


	//----- nvinfo : EIATTR_PARAM_CBANK
	.align		4
        /*0068*/ 	.byte	0x04, 0x0a
        /*006a*/ 	.short	(.L_19 - .L_18)
	.align		4
.L_18:
        /*006c*/ 	.word	index@(.nv.constant0._Z6gpufuniiPfPi)
        /*0070*/ 	.short	0x0380
        /*0072*/ 	.short	0x0018


	//----- nvinfo : EIATTR_SW_WAR
	.align		4
.L_19:
        /*0074*/ 	.byte	0x04, 0x36
        /*0076*/ 	.short	(.L_21 - .L_20)
.L_20:
        /*0078*/ 	.word	0x00000008
.L_21:


//--------------------- .nv.callgraph             --------------------------
	.section	.nv.callgraph,"",@"SHT_CUDA_CALLGRAPH"
	.align	4
	.sectionentsize	8
	.align		4
        /*0000*/ 	.word	0x00000000
	.align		4
        /*0004*/ 	.word	0xffffffff
	.align		4
        /*0008*/ 	.word	0x00000000
	.align		4
        /*000c*/ 	.word	0xfffffffe
	.align		4
        /*0010*/ 	.word	0x00000000
	.align		4
        /*0014*/ 	.word	0xfffffffd
	.align		4
        /*0018*/ 	.word	0x00000000
	.align		4
        /*001c*/ 	.word	0xfffffffc


//--------------------- .text._Z6gpufuniiPfPi     --------------------------
	.section	.text._Z6gpufuniiPfPi,"ax",@progbits
	.align	128
        .global         _Z6gpufuniiPfPi
        .type           _Z6gpufuniiPfPi,@function
        .size           _Z6gpufuniiPfPi,(.L_x_1 - _Z6gpufuniiPfPi)
        .other          _Z6gpufuniiPfPi,@"STO_CUDA_ENTRY STV_DEFAULT"
_Z6gpufuniiPfPi:
.text._Z6gpufuniiPfPi:
[----:B------:R-:W-:Y:S01]  /*0000*/  LDC R1, c[0x0][0x37c] ;  /* 0x0000df00ff017b82 */ /* 0x000fe20000000800 */
[----:B------:R-:W0:Y:S07]  /*0010*/  S2R R0, SR_TID.X ;  /* 0x0000000000007919 */ /* 0x000e2e0000002100 */
[----:B------:R-:W0:Y:S08]  /*0020*/  S2UR UR4, SR_CTAID.X ;  /* 0x00000000000479c3 */ /* 0x000e300000002500 */
[----:B------:R-:W0:Y:S08]  /*0030*/  LDC R11, c[0x0][0x360] ;  /* 0x0000d800ff0b7b82 */ /* 0x000e300000000800 */
[----:B------:R-:W1:Y:S08]  /*0040*/  LDC.64 R2, c[0x0][0x380] ;  /* 0x0000e000ff027b82 */ /* 0x000e700000000a00 */
[----:B------:R-:W2:Y:S01]  /*0050*/  LDC.64 R8, c[0x0][0x388] ;  /* 0x0000e200ff087b82 */ /* 0x000ea20000000a00 */
[----:B0-----:R-:W-:Y:S01]  /*0060*/  IMAD R11, R11, UR4, R0 ;  /* 0x000000040b0b7c24 */ /* 0x001fe2000f8e0200 */
[----:B------:R-:W0:Y:S01]  /*0070*/  LDCU.64 UR4, c[0x0][0x358] ;  /* 0x00006b00ff0477ac */ /* 0x000e220008000a00 */
[----:B-1----:R-:W-:-:S04]  /*0080*/  IADD3 R0, PT, PT, R2, -0x1, RZ ;  /* 0xffffffff02007810 */ /* 0x002fc80007ffe0ff */
[----:B------:R-:W-:-:S04]  /*0090*/  LOP3.LUT R0, R0, R11, RZ, 0xc0, !PT ;  /* 0x0000000b00007212 */ /* 0x000fc800078ec0ff */
[-C--:B------:R-:W-:Y:S01]  /*00a0*/  IADD3 R5, PT, PT, -R0, R3.reuse, R11 ;  /* 0x0000000300057210 */ /* 0x080fe20007ffe10b */
[----:B------:R-:W-:-:S04]  /*00b0*/  IMAD R7, R2, R3, R0 ;  /* 0x0000000302077224 */ /* 0x000fc800078e0200 */
[----:B--2---:R-:W-:-:S04]  /*00c0*/  IMAD.WIDE R4, R5, 0x4, R8 ;  /* 0x0000000405047825 */ /* 0x004fc800078e0208 */
[--C-:B------:R-:W-:Y:S02]  /*00d0*/  IMAD.WIDE R6, R7, 0x4, R8.reuse ;  /* 0x0000000407067825 */ /* 0x100fe400078e0208 */
[----:B0-----:R-:W2:Y:S02]  /*00e0*/  LDG.E R4, desc[UR4][R4.64] ;  /* 0x0000000404047981 */ /* 0x001ea4000c1e1900 */
[----:B------:R-:W-:Y:S02]  /*00f0*/  IMAD.WIDE R8, R11, 0x4, R8 ;  /* 0x000000040b087825 */ /* 0x000fe400078e0208 */
[----:B------:R-:W2:Y:S04]  /*0100*/  LDG.E R7, desc[UR4][R6.64] ;  /* 0x0000000406077981 */ /* 0x000ea8000c1e1900 */
[----:B------:R-:W3:Y:S01]  /*0110*/  LDG.E R0, desc[UR4][R8.64] ;  /* 0x0000000408007981 */ /* 0x000ee2000c1e1900 */
[----:B--2---:R-:W-:-:S05]  /*0120*/  FADD R13, R4, R7 ;  /* 0x00000007040d7221 */ /* 0x004fca0000000000 */
[----:B---3--:R-:W-:-:S13]  /*0130*/  FSETP.GT.AND P0, PT, R0, R13, PT ;  /* 0x0000000d0000720b */ /* 0x008fda0003f04000 */
[----:B------:R-:W-:Y:S05]  /*0140*/  @!P0 EXIT ;  /* 0x000000000000894d */ /* 0x000fea0003800000 */
[----:B------:R-:W0:Y:S01]  /*0150*/  LDC.64 R4, c[0x0][0x390] ;  /* 0x0000e400ff047b82 */ /* 0x000e220000000a00 */
[----:B------:R-:W-:Y:S01]  /*0160*/  STG.E desc[UR4][R8.64], R13 ;  /* 0x0000000d08007986 */ /* 0x000fe2000c101904 */
[----:B0-----:R-:W-:-:S05]  /*0170*/  IMAD.WIDE R4, R11, 0x4, R4 ;  /* 0x000000040b047825 */ /* 0x001fca00078e0204 */
[----:B------:R-:W-:Y:S01]  /*0180*/  STG.E desc[UR4][R4.64], R3 ;  /* 0x0000000304007986 */ /* 0x000fe2000c101904 */
[----:B------:R-:W-:Y:S05]  /*0190*/  EXIT ;  /* 0x000000000000794d */ /* 0x000fea0003800000 */
.L_x_0:
[----:B------:R-:W-:-:S00]  /*01a0*/  BRA `(.L_x_0) ;  /* 0xfffffffc00fc7947 */ /* 0x000fc0000383ffff */
[----:B------:R-:W-:-:S00]  /*01b0*/  NOP ;  /* 0x0000000000007918 */ /* 0x000fc00000000000 */
        /* <DEDUP_REMOVED lines=12> */
.L_x_1:


//--------------------- .nv.shared.reserved.0     --------------------------
	.section	.nv.shared.reserved.0,"aw",@nobits
	.weak		__nv_reservedSMEM_offset_0_alias
	.size		__nv_reservedSMEM_offset_0_alias, 0, 64
	.other		__nv_reservedSMEM_offset_0_alias,@"STO_CUDA_RESERVED_SHARED STV_DEFAULT"
__nv_reservedSMEM_offset_0_alias:
	.zero		0
	.zero		64


//--------------------- .nv.constant0._Z6gpufuniiPfPi --------------------------
	.section	.nv.constant0._Z6gpufuniiPfPi,"a",@progbits
	.sectionflags	@""
	.align	4
.nv.constant0._Z6gpufuniiPfPi:
	.zero		920


//--------------------- SYMBOLS --------------------------

	.type		.nv.reservedSmem.offset0,@object
	.size		.nv.reservedSmem.offset0,0x4
